//
// Generated by NVIDIA NVVM Compiler
//
// Compiler Build ID: CL-36424714
// Cuda compilation tools, release 13.0, V13.0.88
// Based on NVVM 20.0.0
//

.version 9.0
.target sm_100
.address_size 64

	// .globl	_Z11curand_testP17curandStateMtgp32Pf
.global .align 4 .b8 precalc_xorwow_matrix[102400];
.global .align 4 .b8 precalc_xorwow_offset_matrix[102400];
.global .align 4 .b8 mrg32k3aM1[2304];
.global .align 4 .b8 mrg32k3aM2[2304];
.global .align 4 .b8 mrg32k3aM1SubSeq[2016];
.global .align 4 .b8 mrg32k3aM2SubSeq[2016];
.global .align 4 .b8 mrg32k3aM1Seq[2304];
.global .align 4 .b8 mrg32k3aM2Seq[2304];
.const .align 8 .b8 __cr_lgamma_table[72];

.visible .entry _Z11curand_testP17curandStateMtgp32Pf(
	.param .u64 .ptr .align 1 _Z11curand_testP17curandStateMtgp32Pf_param_0,
	.param .u64 .ptr .align 1 _Z11curand_testP17curandStateMtgp32Pf_param_1
)
{
	.reg .pred 	%p<3>;
	.reg .b32 	%r<48>;
	.reg .b32 	%f<2>;
	.reg .b64 	%rd<34>;

	ld.param.u64 	%rd2, [_Z11curand_testP17curandStateMtgp32Pf_param_0];
	ld.param.u64 	%rd3, [_Z11curand_testP17curandStateMtgp32Pf_param_1];
	mov.u32 	%r3, %tid.x;
	setp.ne.s32 	%p1, %r3, 0;
	@%p1 bra 	$L__BB0_4;
	cvta.to.global.u64 	%rd1, %rd2;
	ld.global.u64 	%rd4, [%rd1+4104];
	cvta.to.global.u64 	%rd5, %rd4;
	ld.global.v2.u32 	{%r4, %r5}, [%rd1+4096];
	mul.wide.s32 	%rd6, %r5, 4;
	add.s64 	%rd7, %rd5, %rd6;
	ld.global.u32 	%r6, [%rd7];
	mov.u32 	%r7, %ntid.z;
	mov.u32 	%r8, %ntid.y;
	mul.lo.s32 	%r9, %r7, %r8;
	mov.u32 	%r10, %ntid.x;
	mul.lo.s32 	%r1, %r9, %r10;
	mov.u32 	%r11, %tid.z;
	mov.u32 	%r12, %tid.y;
	mul.lo.s32 	%r13, %r10, %r12;
	mad.lo.s32 	%r14, %r9, %r11, %r13;
	add.s32 	%r15, %r4, %r14;
	shl.b32 	%r16, %r15, 2;
	cvt.u64.u32 	%rd8, %r16;
	and.b64  	%rd9, %rd8, 4092;
	add.s64 	%rd10, %rd1, %rd9;
	ld.global.u32 	%r17, [%rd10];
	add.s32 	%r18, %r16, 4;
	cvt.u64.u32 	%rd11, %r18;
	and.b64  	%rd12, %rd11, 4092;
	add.s64 	%rd13, %rd1, %rd12;
	ld.global.u32 	%r19, [%rd13];
	add.s32 	%r20, %r15, %r6;
	shl.b32 	%r21, %r20, 2;
	cvt.u64.u32 	%rd14, %r21;
	and.b64  	%rd15, %rd14, 4092;
	add.s64 	%rd16, %rd1, %rd15;
	ld.global.u32 	%r22, [%rd16];
	ld.global.u32 	%r23, [%rd5+40800];
	and.b32  	%r24, %r23, %r17;
	xor.b32  	%r25, %r24, %r19;
	ld.global.u32 	%r26, [%rd7+39200];
	shl.b32 	%r27, %r25, %r26;
	ld.global.u32 	%r28, [%rd7+40000];
	shr.u32 	%r29, %r22, %r28;
	xor.b32  	%r30, %r29, %r27;
	xor.b32  	%r31, %r30, %r25;
	mul.wide.s32 	%rd17, %r5, 60;
	add.s64 	%rd18, %rd7, %rd17;
	shl.b32 	%r32, %r31, 2;
	cvt.u64.u32 	%rd19, %r32;
	and.b64  	%rd20, %rd19, 60;
	add.s64 	%rd21, %rd18, %rd20;
	ld.global.u32 	%r33, [%rd21+800];
	xor.b32  	%r34, %r31, %r33;
	add.s32 	%r35, %r16, 1404;
	cvt.u64.u32 	%rd22, %r35;
	and.b64  	%rd23, %rd22, 4092;
	add.s64 	%rd24, %rd1, %rd23;
	st.global.u32 	[%rd24], %r34;
	add.s32 	%r36, %r21, -4;
	cvt.u64.u32 	%rd25, %r36;
	and.b64  	%rd26, %rd25, 4092;
	add.s64 	%rd27, %rd1, %rd26;
	ld.global.u32 	%r37, [%rd27];
	shr.u32 	%r38, %r37, 16;
	xor.b32  	%r39, %r38, %r37;
	shr.u32 	%r40, %r39, 8;
	xor.b32  	%r41, %r40, %r39;
	shl.b32 	%r42, %r41, 2;
	cvt.u64.u32 	%rd28, %r42;
	and.b64  	%rd29, %rd28, 60;
	add.s64 	%rd30, %rd18, %rd29;
	ld.global.u32 	%r43, [%rd30+13600];
	xor.b32  	%r2, %r43, %r34;
	bar.sync 	0;
	setp.ne.s32 	%p2, %r14, 0;
	@%p2 bra 	$L__BB0_3;
	ld.global.u32 	%r44, [%rd1+4096];
	add.s32 	%r45, %r44, %r1;
	and.b32  	%r46, %r45, 1023;
	st.global.u32 	[%rd1+4096], %r46;
$L__BB0_3:
	bar.sync 	0;
	cvt.rn.f32.u32 	%f1, %r2;
	mov.u32 	%r47, %ctaid.x;
	cvta.to.global.u64 	%rd31, %rd3;
	mul.wide.u32 	%rd32, %r47, 4;
	add.s64 	%rd33, %rd31, %rd32;
	st.global.f32 	[%rd33], %f1;
$L__BB0_4:
	ret;

}


// ===== COMPILED SASS (sm_100) =====

	.target	sm_100

	.elftype	@"ET_EXEC"


//--------------------- .note.nv.tkinfo           --------------------------
	.section	.note.nv.tkinfo,"",@"SHT_NOTE"
	.sectionflags	@"SHF_NOTE_NV_TKINFO"
	.tkinfo
        /*0018*/ 	.word	0x00000002
        /*0030*/ 	.string	""
        /*0030*/ 	.string	"ptxas"
        /*0030*/ 	.string	"Cuda compilation tools, release 13.0, V13.0.88"
        /*0030*/ 	.string	"Build cuda_13.0.r13.0/compiler.36424714_0"
        /*0030*/ 	.string	"-arch sm_100 -m 64 "



//--------------------- .note.nv.cuinfo           --------------------------
	.section	.note.nv.cuinfo,"",@"SHT_NOTE"
	.sectionflags	@"SHF_NOTE_NV_CUINFO"
        /*0018*/ 	.short	0x0002
        /*001a*/ 	.short	0x0064
        /*001c*/ 	.short	0x0082
	.zero		2


//--------------------- .nv.info                  --------------------------
	.section	.nv.info,"",@"SHT_CUDA_INFO"
	.align	4


	//----- nvinfo : EIATTR_REGCOUNT
	.align		4
        /*0000*/ 	.byte	0x04, 0x2f
        /*0002*/ 	.short	(.L_10 - .L_9)
	.align		4
.L_9:
        /*0004*/ 	.word	index@(_Z11curand_testP17curandStateMtgp32Pf)
        /*0008*/ 	.word	0x00000018


	//----- nvinfo : EIATTR_FRAME_SIZE
	.align		4
.L_10:
        /*000c*/ 	.byte	0x04, 0x11
        /*000e*/ 	.short	(.L_12 - .L_11)
	.align		4
.L_11:
        /*0010*/ 	.word	index@(_Z11curand_testP17curandStateMtgp32Pf)
        /*0014*/ 	.word	0x00000000


	//----- nvinfo : EIATTR_MIN_STACK_SIZE
	.align		4
.L_12:
        /*0018*/ 	.byte	0x04, 0x12
        /*001a*/ 	.short	(.L_14 - .L_13)
	.align		4
.L_13:
        /*001c*/ 	.word	index@(_Z11curand_testP17curandStateMtgp32Pf)
        /*0020*/ 	.word	0x00000000
.L_14:


//--------------------- .nv.compat                --------------------------
	.section	.nv.compat,"",@"SHT_CUDA_COMPAT_INFO"
	.align	4
        /*0000*/ 	.byte	0x02, 0x09, 0x00, 0x00, 0x02, 0x02, 0x01, 0x00, 0x02, 0x05, 0x05, 0x00, 0x03, 0x07, 0x01, 0x01
        /*0010*/ 	.byte	0x02, 0x03, 0x00, 0x00, 0x02, 0x06, 0x01, 0x00, 0x04, 0x0b, 0x08, 0x00, 0x09, 0x00, 0x00, 0x00
        /*0020*/ 	.byte	0x00, 0x00, 0x00, 0x00


//--------------------- .nv.info._Z11curand_testP17curandStateMtgp32Pf --------------------------
	.section	.nv.info._Z11curand_testP17curandStateMtgp32Pf,"",@"SHT_CUDA_INFO"
	.sectionflags	@""
	.align	4


	//----- nvinfo : EIATTR_CUDA_API_VERSION
	.align		4
        /*0000*/ 	.byte	0x04, 0x37
        /*0002*/ 	.short	(.L_16 - .L_15)
.L_15:
        /*0004*/ 	.word	0x00000082


	//----- nvinfo : EIATTR_KPARAM_INFO
	.align		4
.L_16:
        /*0008*/ 	.byte	0x04, 0x17
        /*000a*/ 	.short	(.L_18 - .L_17)
.L_17:
        /*000c*/ 	.word	0x00000000
        /*0010*/ 	.short	0x0001
        /*0012*/ 	.short	0x0008
        /*0014*/ 	.byte	0x00, 0xf5, 0x21, 0x00


	//----- nvinfo : EIATTR_KPARAM_INFO
	.align		4
.L_18:
        /*0018*/ 	.byte	0x04, 0x17
        /*001a*/ 	.short	(.L_20 - .L_19)
.L_19:
        /*001c*/ 	.word	0x00000000
        /*0020*/ 	.short	0x0000
        /*0022*/ 	.short	0x0000
        /*0024*/ 	.byte	0x00, 0xf5, 0x21, 0x00


	//----- nvinfo : EIATTR_SPARSE_MMA_MASK
	.align		4
.L_20:
        /*0028*/ 	.byte	0x03, 0x50
        /*002a*/ 	.short	0x0000


	//----- nvinfo : EIATTR_MAXREG_COUNT
	.align		4
        /*002c*/ 	.byte	0x03, 0x1b
        /*002e*/ 	.short	0x00ff


	//----- nvinfo : EIATTR_NUM_BARRIERS
	.align		4
        /*0030*/ 	.byte	0x02, 0x4c
        /*0032*/ 	.byte	0x01
	.zero		1


	//----- nvinfo : EIATTR_MERCURY_ISA_VERSION
	.align		4
        /*0034*/ 	.byte	0x03, 0x5f
        /*0036*/ 	.short	0x0101


	//----- nvinfo : EIATTR_VRC_CTA_INIT_COUNT
	.align		4
        /*0038*/ 	.byte	0x02, 0x4a
	.zero		1
	.zero		1


	//----- nvinfo : EIATTR_EXIT_INSTR_OFFSETS
	.align		4
        /*003c*/ 	.byte	0x04, 0x1c
        /*003e*/ 	.short	(.L_22 - .L_21)


	//   ....[0]....
.L_21:
        /*0040*/ 	.word	0x00000030


	//   ....[1]....
        /*0044*/ 	.word	0x00000530


	//----- nvinfo : EIATTR_CBANK_PARAM_SIZE
	.align		4
.L_22:
        /*0048*/ 	.byte	0x03, 0x19
        /*004a*/ 	.short	0x0010


	//----- nvinfo : EIATTR_PARAM_CBANK
	.align		4
        /*004c*/ 	.byte	0x04, 0x0a
        /*004e*/ 	.short	(.L_24 - .L_23)
	.align		4
.L_23:
        /*0050*/ 	.word	index@(.nv.constant0._Z11curand_testP17curandStateMtgp32Pf)
        /*0054*/ 	.short	0x0380
        /*0056*/ 	.short	0x0010


	//----- nvinfo : EIATTR_SW_WAR
	.align		4
.L_24:
        /*0058*/ 	.byte	0x04, 0x36
        /*005a*/ 	.short	(.L_26 - .L_25)
.L_25:
        /*005c*/ 	.word	0x00000008
.L_26:


//--------------------- .nv.callgraph             --------------------------
	.section	.nv.callgraph,"",@"SHT_CUDA_CALLGRAPH"
	.align	4
	.sectionentsize	8
	.align		4
        /*0000*/ 	.word	0x00000000
	.align		4
        /*0004*/ 	.word	0xffffffff
	.align		4
        /*0008*/ 	.word	0x00000000
	.align		4
        /*000c*/ 	.word	0xfffffffe
	.align		4
        /*0010*/ 	.word	0x00000000
	.align		4
        /*0014*/ 	.word	0xfffffffd
	.align		4
        /*0018*/ 	.word	0x00000000
	.align		4
        /*001c*/ 	.word	0xfffffffc


//--------------------- .nv.constant4             --------------------------
	.section	.nv.constant4,"a",@progbits
	.align	8
	.align		8
.nv.constant4:
        /*0000*/ 	.dword	precalc_xorwow_matrix
	.align		8
        /*0008*/ 	.dword	precalc_xorwow_offset_matrix
	.align		8
        /*0010*/ 	.dword	mrg32k3aM1
	.align		8
        /*0018*/ 	.dword	mrg32k3aM2
	.align		8
        /*0020*/ 	.dword	mrg32k3aM1SubSeq
	.align		8
        /*0028*/ 	.dword	mrg32k3aM2SubSeq
	.align		8
        /*0030*/ 	.dword	mrg32k3aM1Seq
	.align		8
        /*0038*/ 	.dword	mrg32k3aM2Seq


//--------------------- .nv.constant3             --------------------------
	.section	.nv.constant3,"a",@progbits
	.align	8
.nv.constant3:
	.type		__cr_lgamma_table,@object
	.size		__cr_lgamma_table,(.L_8 - __cr_lgamma_table)
__cr_lgamma_table:
        /*0000*/ 	.byte	0x00, 0x00, 0x00, 0x00, 0x00, 0x00, 0x00, 0x00, 0x00, 0x00, 0x00, 0x00, 0x00, 0x00, 0x00, 0x00
        /*0010*/ 	.byte	0xef, 0x39, 0xfa, 0xfe, 0x42, 0x2e, 0xe6, 0x3f, 0x02, 0x20, 0x2a, 0xfa, 0x0b, 0xab, 0xfc, 0x3f
        /*0020*/ 	.byte	0xf9, 0x2c, 0x92, 0x7c, 0xa7, 0x6c, 0x09, 0x40, 0xc9, 0x79, 0x44, 0x3c, 0x64, 0x26, 0x13, 0x40
        /*0030*/ 	.byte	0xca, 0x01, 0xcf, 0x3a, 0x27, 0x51, 0x1a, 0x40, 0x30, 0xcc, 0x2d, 0xf3, 0xe1, 0x0c, 0x21, 0x40
        /*0040*/ 	.byte	0x0d, 0xb7, 0xfc, 0x82, 0x8e, 0x35, 0x25, 0x40
.L_8:


//--------------------- .text._Z11curand_testP17curandStateMtgp32Pf --------------------------
	.section	.text._Z11curand_testP17curandStateMtgp32Pf,"ax",@progbits
	.align	128
        .global         _Z11curand_testP17curandStateMtgp32Pf
        .type           _Z11curand_testP17curandStateMtgp32Pf,@function
        .size           _Z11curand_testP17curandStateMtgp32Pf,(.L_x_1 - _Z11curand_testP17curandStateMtgp32Pf)
        .other          _Z11curand_testP17curandStateMtgp32Pf,@"STO_CUDA_ENTRY STV_DEFAULT"
_Z11curand_testP17curandStateMtgp32Pf:
.text._Z11curand_testP17curandStateMtgp32Pf:
[----:B------:R-:W-:Y:S01]  /*0000*/  LDC R1, c[0x0][0x37c] ;  /* 0x0000df00ff017b82 */ /* 0x000fe20000000800 */
[----:B------:R-:W0:Y:S02]  /*0010*/  S2R R0, SR_TID.X ;  /* 0x0000000000007919 */ /* 0x000e240000002100 */
[----:B0-----:R-:W-:-:S13]  /*0020*/  ISETP.NE.AND P0, PT, R0, RZ, PT ;  /* 0x000000ff0000720c */ /* 0x001fda0003f05270 */
[----:B------:R-:W-:Y:S05]  /*0030*/  @P0 EXIT ;  /* 0x000000000000094d */ /* 0x000fea0003800000 */
[----:B------:R-:W0:Y:S01]  /*0040*/  LDC.64 R2, c[0x0][0x380] ;  /* 0x0000e000ff027b82 */ /* 0x000e220000000a00 */
[----:B------:R-:W0:Y:S01]  /*0050*/  LDCU.64 UR8, c[0x0][0x358] ;  /* 0x00006b00ff0877ac */ /* 0x000e220008000a00 */
[----:B------:R-:W1:Y:S01]  /*0060*/  S2R R11, SR_TID.Y ;  /* 0x00000000000b7919 */ /* 0x000e620000002200 */
[----:B------:R-:W2:Y:S01]  /*0070*/  S2R R0, SR_TID.Z ;  /* 0x0000000000007919 */ /* 0x000ea20000002300 */
[----:B------:R-:W3:Y:S01]  /*0080*/  LDCU UR4, c[0x0][0x368] ;  /* 0x00006d00ff0477ac */ /* 0x000ee20008000800 */
[----:B------:R-:W4:Y:S01]  /*0090*/  LDCU.64 UR10, c[0x0][0x380] ;  /* 0x00007000ff0a77ac */ /* 0x000f220008000a00 */
[----:B0-----:R-:W5:Y:S04]  /*00a0*/  LDG.E.64 R8, desc[UR8][R2.64+0x1008] ;  /* 0x0010080802087981 */ /* 0x001f68000c1e1b00 */
[----:B------:R-:W5:Y:S01]  /*00b0*/  LDG.E.64 R6, desc[UR8][R2.64+0x1000] ;  /* 0x0010000802067981 */ /* 0x000f62000c1e1b00 */
[----:B------:R-:W3:Y:S01]  /*00c0*/  LDCU UR5, c[0x0][0x364] ;  /* 0x00006c80ff0577ac */ /* 0x000ee20008000800 */
[----:B------:R-:W1:Y:S01]  /*00d0*/  LDCU UR6, c[0x0][0x360] ;  /* 0x00006c00ff0677ac */ /* 0x000e620008000800 */
[----:B-----5:R-:W-:Y:S01]  /*00e0*/  IMAD.WIDE R4, R7, 0x4, R8 ;  /* 0x0000000407047825 */ /* 0x020fe200078e0208 */
[----:B---3--:R-:W-:Y:S01]  /*00f0*/  UIMAD UR4, UR4, UR5, URZ ;  /* 0x00000005040472a4 */ /* 0x008fe2000f8e02ff */
[----:B------:R-:W3:Y:S04]  /*0100*/  LDG.E R8, desc[UR8][R8.64+0x9f60] ;  /* 0x009f600808087981 */ /* 0x000ee8000c1e1900 */
[----:B------:R-:W5:Y:S01]  /*0110*/  LDG.E R10, desc[UR8][R4.64] ;  /* 0x00000008040a7981 */ /* 0x000f62000c1e1900 */
[----:B-1----:R-:W-:-:S03]  /*0120*/  IMAD R11, R11, UR6, RZ ;  /* 0x000000060b0b7c24 */ /* 0x002fc6000f8e02ff */
[----:B------:R-:W3:Y:S01]  /*0130*/  LDG.E R21, desc[UR8][R4.64+0x9c40] ;  /* 0x009c400804157981 */ /* 0x000ee2000c1e1900 */
[----:B--2---:R-:W-:-:S03]  /*0140*/  IMAD R11, R0, UR4, R11 ;  /* 0x00000004000b7c24 */ /* 0x004fc6000f8e020b */
[----:B------:R-:W2:Y:S01]  /*0150*/  LDG.E R19, desc[UR8][R4.64+0x9920] ;  /* 0x0099200804137981 */ /* 0x000ea2000c1e1900 */
[----:B------:R-:W-:-:S04]  /*0160*/  IMAD.IADD R13, R6, 0x1, R11 ;  /* 0x00000001060d7824 */ /* 0x000fc800078e020b */
[----:B------:R-:W-:-:S05]  /*0170*/  IMAD.SHL.U32 R0, R13, 0x4, RZ ;  /* 0x000000040d007824 */ /* 0x000fca00078e00ff */
[----:B------:R-:W-:-:S04]  /*0180*/  LOP3.LUT R12, R0, 0xffc, RZ, 0xc0, !PT ;  /* 0x00000ffc000c7812 */ /* 0x000fc800078ec0ff */
[----:B----4-:R-:W-:Y:S01]  /*0190*/  IADD3 R12, P1, PT, R12, UR10, RZ ;  /* 0x0000000a0c0c7c10 */ /* 0x010fe2000ff3e0ff */
[----:B-----5:R-:W-:Y:S02]  /*01a0*/  IMAD.IADD R6, R10, 0x1, R13 ;  /* 0x000000010a067824 */ /* 0x020fe400078e020d */
[----:B------:R-:W-:Y:S02]  /*01b0*/  VIADD R10, R0, 0x4 ;  /* 0x00000004000a7836 */ /* 0x000fe40000000000 */
[----:B------:R-:W-:Y:S02]  /*01c0*/  IMAD.SHL.U32 R6, R6, 0x4, RZ ;  /* 0x0000000406067824 */ /* 0x000fe400078e00ff */
[----:B------:R-:W-:Y:S01]  /*01d0*/  IMAD.X R13, RZ, RZ, UR11, P1 ;  /* 0x0000000bff0d7e24 */ /* 0x000fe200088e06ff */
[----:B------:R-:W-:Y:S02]  /*01e0*/  LOP3.LUT R10, R10, 0xffc, RZ, 0xc0, !PT ;  /* 0x00000ffc0a0a7812 */ /* 0x000fe400078ec0ff */
[----:B------:R-:W-:-:S02]  /*01f0*/  LOP3.LUT R16, R6, 0xffc, RZ, 0xc0, !PT ;  /* 0x00000ffc06107812 */ /* 0x000fc400078ec0ff */
[----:B------:R-:W-:Y:S01]  /*0200*/  IADD3 R14, P0, PT, R10, UR10, RZ ;  /* 0x0000000a0a0e7c10 */ /* 0x000fe2000ff1e0ff */
[----:B------:R-:W3:Y:S01]  /*0210*/  LDG.E R12, desc[UR8][R12.64] ;  /* 0x000000080c0c7981 */ /* 0x000ee2000c1e1900 */
[----:B------:R-:W-:-:S03]  /*0220*/  IADD3 R16, P1, PT, R16, UR10, RZ ;  /* 0x0000000a10107c10 */ /* 0x000fc6000ff3e0ff */
[----:B------:R-:W-:Y:S02]  /*0230*/  IMAD.X R15, RZ, RZ, UR11, P0 ;  /* 0x0000000bff0f7e24 */ /* 0x000fe400080e06ff */
[----:B------:R-:W-:-:S04]  /*0240*/  IMAD.X R17, RZ, RZ, UR11, P1 ;  /* 0x0000000bff117e24 */ /* 0x000fc800088e06ff */
[----:B------:R-:W3:Y:S04]  /*0250*/  LDG.E R15, desc[UR8][R14.64] ;  /* 0x000000080e0f7981 */ /* 0x000ee8000c1e1900 */
[----:B------:R-:W4:Y:S01]  /*0260*/  LDG.E R16, desc[UR8][R16.64] ;  /* 0x0000000810107981 */ /* 0x000f22000c1e1900 */
[----:B---3--:R-:W-:Y:S02]  /*0270*/  LOP3.LUT R10, R15, R8, R12, 0x78, !PT ;  /* 0x000000080f0a7212 */ /* 0x008fe400078e780c */
[----:B----4-:R-:W-:Y:S02]  /*0280*/  SHF.R.U32.HI R21, RZ, R21, R16 ;  /* 0x00000015ff157219 */ /* 0x010fe40000011610 */
[----:B--2---:R-:W-:-:S04]  /*0290*/  SHF.L.U32 R19, R10, R19, RZ ;  /* 0x000000130a137219 */ /* 0x004fc800000006ff */
[----:B------:R-:W-:Y:S01]  /*02a0*/  LOP3.LUT R19, R10, R21, R19, 0x96, !PT ;  /* 0x000000150a137212 */ /* 0x000fe200078e9613 */
[----:B------:R-:W-:-:S04]  /*02b0*/  IMAD.WIDE R12, R7, 0x3c, R4 ;  /* 0x0000003c070c7825 */ /* 0x000fc800078e0204 */
[----:B------:R-:W-:-:S05]  /*02c0*/  IMAD.SHL.U32 R10, R19, 0x4, RZ ;  /* 0x00000004130a7824 */ /* 0x000fca00078e00ff */
[----:B------:R-:W-:-:S04]  /*02d0*/  LOP3.LUT R7, R10, 0x3c, RZ, 0xc0, !PT ;  /* 0x0000003c0a077812 */ /* 0x000fc800078ec0ff */
[----:B------:R-:W-:-:S05]  /*02e0*/  IADD3 R8, P0, PT, R12, R7, RZ ;  /* 0x000000070c087210 */ /* 0x000fca0007f1e0ff */
[----:B------:R-:W-:-:S05]  /*02f0*/  IMAD.X R9, RZ, RZ, R13, P0 ;  /* 0x000000ffff097224 */ /* 0x000fca00000e060d */
[----:B------:R-:W2:Y:S01]  /*0300*/  LDG.E R8, desc[UR8][R8.64+0x320] ;  /* 0x0003200808087981 */ /* 0x000ea2000c1e1900 */
[----:B------:R-:W-:Y:S02]  /*0310*/  VIADD R0, R0, 0x57c ;  /* 0x0000057c00007836 */ /* 0x000fe40000000000 */
[----:B------:R-:W-:-:S03]  /*0320*/  VIADD R6, R6, 0xfffffffc ;  /* 0xfffffffc06067836 */ /* 0x000fc60000000000 */
[----:B------:R-:W-:Y:S02]  /*0330*/  LOP3.LUT R0, R0, 0xffc, RZ, 0xc0, !PT ;  /* 0x00000ffc00007812 */ /* 0x000fe400078ec0ff */
[----:B------:R-:W-:Y:S02]  /*0340*/  LOP3.LUT R6, R6, 0xffc, RZ, 0xc0, !PT ;  /* 0x00000ffc06067812 */ /* 0x000fe400078ec0ff */
[----:B------:R-:W-:Y:S02]  /*0350*/  IADD3 R4, P0, PT, R0, UR10, RZ ;  /* 0x0000000a00047c10 */ /* 0x000fe4000ff1e0ff */
[----:B------:R-:W-:-:S03]  /*0360*/  IADD3 R6, P1, PT, R6, UR10, RZ ;  /* 0x0000000a06067c10 */ /* 0x000fc6000ff3e0ff */
[----:B------:R-:W-:Y:S02]  /*0370*/  IMAD.X R5, RZ, RZ, UR11, P0 ;  /* 0x0000000bff057e24 */ /* 0x000fe400080e06ff */
[----:B------:R-:W-:Y:S01]  /*0380*/  IMAD.X R7, RZ, RZ, UR11, P1 ;  /* 0x0000000bff077e24 */ /* 0x000fe200088e06ff */
[----:B--2---:R-:W-:-:S05]  /*0390*/  LOP3.LUT R19, R19, R8, RZ, 0x3c, !PT ;  /* 0x0000000813137212 */ /* 0x004fca00078e3cff */
[----:B------:R0:W-:Y:S04]  /*03a0*/  STG.E desc[UR8][R4.64], R19 ;  /* 0x0000001304007986 */ /* 0x0001e8000c101908 */
[----:B------:R-:W2:Y:S01]  /*03b0*/  LDG.E R6, desc[UR8][R6.64] ;  /* 0x0000000806067981 */ /* 0x000ea2000c1e1900 */
[----:B------:R-:W-:Y:S01]  /*03c0*/  ISETP.NE.AND P0, PT, R11, RZ, PT ;  /* 0x000000ff0b00720c */ /* 0x000fe20003f05270 */
[----:B------:R-:W-:Y:S01]  /*03d0*/  UIMAD UR4, UR4, UR6, URZ ;  /* 0x00000006040472a4 */ /* 0x000fe2000f8e02ff */
[----:B0-----:R-:W0:Y:S01]  /*03e0*/  LDC.64 R4, c[0x0][0x388] ;  /* 0x0000e200ff047b82 */ /* 0x001e220000000a00 */
[----:B--2---:R-:W-:-:S04]  /*03f0*/  SHF.R.U32.HI R9, RZ, 0x10, R6 ;  /* 0x00000010ff097819 */ /* 0x004fc80000011606 */
[----:B------:R-:W-:-:S04]  /*0400*/  LOP3.LUT R9, R9, R6, RZ, 0x3c, !PT ;  /* 0x0000000609097212 */ /* 0x000fc800078e3cff */
[----:B------:R-:W-:-:S04]  /*0410*/  SHF.R.U32.HI R0, RZ, 0x8, R9 ;  /* 0x00000008ff007819 */ /* 0x000fc80000011609 */
[----:B------:R-:W-:-:S05]  /*0420*/  LOP3.LUT R0, R0, R9, RZ, 0x3c, !PT ;  /* 0x0000000900007212 */ /* 0x000fca00078e3cff */
[----:B------:R-:W-:-:S05]  /*0430*/  IMAD.SHL.U32 R0, R0, 0x4, RZ ;  /* 0x0000000400007824 */ /* 0x000fca00078e00ff */
[----:B------:R-:W-:-:S04]  /*0440*/  LOP3.LUT R9, R0, 0x3c, RZ, 0xc0, !PT ;  /* 0x0000003c00097812 */ /* 0x000fc800078ec0ff */
[----:B------:R-:W-:-:S05]  /*0450*/  IADD3 R8, P1, PT, R12, R9, RZ ;  /* 0x000000090c087210 */ /* 0x000fca0007f3e0ff */
[----:B------:R-:W-:-:S05]  /*0460*/  IMAD.X R9, RZ, RZ, R13, P1 ;  /* 0x000000ffff097224 */ /* 0x000fca00008e060d */
[----:B------:R-:W2:Y:S01]  /*0470*/  LDG.E R8, desc[UR8][R8.64+0x3520] ;  /* 0x0035200808087981 */ /* 0x000ea2000c1e1900 */
[----:B------:R-:W-:Y:S06]  /*0480*/  BAR.SYNC.DEFER_BLOCKING 0x0 ;  /* 0x0000000000007b1d */ /* 0x000fec0000010000 */
[----:B------:R-:W3:Y:S01]  /*0490*/  @!P0 LDG.E R0, desc[UR8][R2.64+0x1000] ;  /* 0x0010000802008981 */ /* 0x000ee2000c1e1900 */
[----:B------:R-:W0:Y:S02]  /*04a0*/  S2R R11, SR_CTAID.X ;  /* 0x00000000000b7919 */ /* 0x000e240000002500 */
[----:B0-----:R-:W-:Y:S01]  /*04b0*/  IMAD.WIDE.U32 R4, R11, 0x4, R4 ;  /* 0x000000040b047825 */ /* 0x001fe200078e0004 */
[----:B--2---:R-:W-:-:S03]  /*04c0*/  LOP3.LUT R19, R8, R19, RZ, 0x3c, !PT ;  /* 0x0000001308137212 */ /* 0x004fc600078e3cff */
[----:B---3--:R-:W-:-:S05]  /*04d0*/  @!P0 VIADD R0, R0, UR4 ;  /* 0x0000000400008c36 */ /* 0x008fca0008000000 */
[----:B------:R-:W-:-:S05]  /*04e0*/  @!P0 LOP3.LUT R7, R0, 0x3ff, RZ, 0xc0, !PT ;  /* 0x000003ff00078812 */ /* 0x000fca00078ec0ff */
[----:B------:R-:W-:Y:S01]  /*04f0*/  @!P0 STG.E desc[UR8][R2.64+0x1000], R7 ;  /* 0x0010000702008986 */ /* 0x000fe2000c101908 */
[----:B------:R-:W-:Y:S01]  /*0500*/  I2FP.F32.U32 R19, R19 ;  /* 0x0000001300137245 */ /* 0x000fe20000201000 */
[----:B------:R-:W-:Y:S06]  /*0510*/  BAR.SYNC.DEFER_BLOCKING 0x0 ;  /* 0x0000000000007b1d */ /* 0x000fec0000010000 */
[----:B------:R-:W-:Y:S01]  /*0520*/  STG.E desc[UR8][R4.64], R19 ;  /* 0x0000001304007986 */ /* 0x000fe2000c101908 */
[----:B------:R-:W-:Y:S05]  /*0530*/  EXIT ;  /* 0x000000000000794d */ /* 0x000fea0003800000 */
.L_x_0:
[----:B------:R-:W-:-:S00]  /*0540*/  BRA `(.L_x_0) ;  /* 0xfffffffc00fc7947 */ /* 0x000fc0000383ffff */
[----:B------:R-:W-:-:S00]  /*0550*/  NOP ;  /* 0x0000000000007918 */ /* 0x000fc00000000000 */
        /* <DEDUP_REMOVED lines=10> */
.L_x_1:


//--------------------- .nv.global.init           --------------------------
	.section	.nv.global.init,"aw",@progbits
	.align	4
.nv.global.init:
	.type		mrg32k3aM1SubSeq,@object
	.size		mrg32k3aM1SubSeq,(mrg32k3aM2SubSeq - mrg32k3aM1SubSeq)
mrg32k3aM1SubSeq:
        /*0000*/ 	.byte	0x0b, 0xcc, 0xee, 0x04, 0x73, 0x29, 0x8b, 0x6f, 0xf6, 0x53, 0x03, 0xf6, 0x23, 0xf6, 0xea, 0xda
        /* <DEDUP_REMOVED lines=125> */
	.type		mrg32k3aM2SubSeq,@object
	.size		mrg32k3aM2SubSeq,(mrg32k3aM1 - mrg32k3aM2SubSeq)
mrg32k3aM2SubSeq:
        /* <DEDUP_REMOVED lines=126> */
	.type		mrg32k3aM1,@object
	.size		mrg32k3aM1,(mrg32k3aM1Seq - mrg32k3aM1)
mrg32k3aM1:
        /* <DEDUP_REMOVED lines=144> */
	.type		mrg32k3aM1Seq,@object
	.size		mrg32k3aM1Seq,(mrg32k3aM2 - mrg32k3aM1Seq)
mrg32k3aM1Seq:
        /* <DEDUP_REMOVED lines=144> */
	.type		mrg32k3aM2,@object
	.size		mrg32k3aM2,(mrg32k3aM2Seq - mrg32k3aM2)
mrg32k3aM2:
        /* <DEDUP_REMOVED lines=144> */
	.type		mrg32k3aM2Seq,@object
	.size		mrg32k3aM2Seq,(precalc_xorwow_matrix - mrg32k3aM2Seq)
mrg32k3aM2Seq:
        /* <DEDUP_REMOVED lines=144> */
	.type		precalc_xorwow_matrix,@object
	.size		precalc_xorwow_matrix,(precalc_xorwow_offset_matrix - precalc_xorwow_matrix)
precalc_xorwow_matrix:
        /* <DEDUP_REMOVED lines=6400> */
	.type		precalc_xorwow_offset_matrix,@object
	.size		precalc_xorwow_offset_matrix,(.L_1 - precalc_xorwow_offset_matrix)
precalc_xorwow_offset_matrix:
        /* <DEDUP_REMOVED lines=6400> */
.L_1:


//--------------------- .nv.shared.reserved.0     --------------------------
	.section	.nv.shared.reserved.0,"aw",@nobits
	.weak		__nv_reservedSMEM_offset_0_alias
	.size		__nv_reservedSMEM_offset_0_alias, 0, 64
	.other		__nv_reservedSMEM_offset_0_alias,@"STO_CUDA_RESERVED_SHARED STV_DEFAULT"
__nv_reservedSMEM_offset_0_alias:
	.zero		0
	.zero		64


//--------------------- .nv.constant0._Z11curand_testP17curandStateMtgp32Pf --------------------------
	.section	.nv.constant0._Z11curand_testP17curandStateMtgp32Pf,"a",@progbits
	.sectionflags	@""
	.align	4
.nv.constant0._Z11curand_testP17curandStateMtgp32Pf:
	.zero		912


//--------------------- SYMBOLS --------------------------

	.type		.nv.reservedSmem.offset0,@object
	.size		.nv.reservedSmem.offset0,0x4
